.version 7.0
.target sm_50
.address_size 64

.visible .entry hello_ptx_kernel() {
  ret;
}


// ===== COMPILED SASS (sm_100) =====

	.target	sm_100

	.elftype	@"ET_EXEC"


//--------------------- .note.nv.tkinfo           --------------------------
	.section	.note.nv.tkinfo,"",@"SHT_NOTE"
	.sectionflags	@"SHF_NOTE_NV_TKINFO"
	.tkinfo
        /*0018*/ 	.word	0x00000002
        /*0030*/ 	.string	""
        /*0030*/ 	.string	"ptxas"
        /*0030*/ 	.string	"Cuda compilation tools, release 13.0, V13.0.88"
        /*0030*/ 	.string	"Build cuda_13.0.r13.0/compiler.36424714_0"
        /*0030*/ 	.string	"-arch sm_100 "



//--------------------- .note.nv.cuinfo           --------------------------
	.section	.note.nv.cuinfo,"",@"SHT_NOTE"
	.sectionflags	@"SHF_NOTE_NV_CUINFO"
        /*0018*/ 	.short	0x0002
        /*001a*/ 	.short	0x0032
        /*001c*/ 	.short	0x0082
	.zero		2


//--------------------- .nv.info                  --------------------------
	.section	.nv.info,"",@"SHT_CUDA_INFO"
	.align	4


	//----- nvinfo : EIATTR_REGCOUNT
	.align		4
        /*0000*/ 	.byte	0x04, 0x2f
        /*0002*/ 	.short	(.L_1 - .L_0)
	.align		4
.L_0:
        /*0004*/ 	.word	index@(hello_ptx_kernel)
        /*0008*/ 	.word	0x00000004


	//----- nvinfo : EIATTR_FRAME_SIZE
	.align		4
.L_1:
        /*000c*/ 	.byte	0x04, 0x11
        /*000e*/ 	.short	(.L_3 - .L_2)
	.align		4
.L_2:
        /*0010*/ 	.word	index@(hello_ptx_kernel)
        /*0014*/ 	.word	0x00000000


	//----- nvinfo : EIATTR_MIN_STACK_SIZE
	.align		4
.L_3:
        /*0018*/ 	.byte	0x04, 0x12
        /*001a*/ 	.short	(.L_5 - .L_4)
	.align		4
.L_4:
        /*001c*/ 	.word	index@(hello_ptx_kernel)
        /*0020*/ 	.word	0x00000000
.L_5:


//--------------------- .nv.compat                --------------------------
	.section	.nv.compat,"",@"SHT_CUDA_COMPAT_INFO"
	.align	4
        /*0000*/ 	.byte	0x02, 0x09, 0x00, 0x00, 0x02, 0x02, 0x01, 0x00, 0x02, 0x05, 0x05, 0x00, 0x03, 0x07, 0x01, 0x01
        /*0010*/ 	.byte	0x02, 0x03, 0x00, 0x00, 0x02, 0x06, 0x01, 0x00, 0x04, 0x0b, 0x08, 0x00, 0x09, 0x00, 0x00, 0x00
        /*0020*/ 	.byte	0x00, 0x00, 0x00, 0x00


//--------------------- .nv.info.hello_ptx_kernel --------------------------
	.section	.nv.info.hello_ptx_kernel,"",@"SHT_CUDA_INFO"
	.sectionflags	@""
	.align	4


	//----- nvinfo : EIATTR_CUDA_API_VERSION
	.align		4
        /*0000*/ 	.byte	0x04, 0x37
        /*0002*/ 	.short	(.L_7 - .L_6)
.L_6:
        /*0004*/ 	.word	0x00000082


	//----- nvinfo : EIATTR_SPARSE_MMA_MASK
	.align		4
.L_7:
        /*0008*/ 	.byte	0x03, 0x50
        /*000a*/ 	.short	0x0000


	//----- nvinfo : EIATTR_MAXREG_COUNT
	.align		4
        /*000c*/ 	.byte	0x03, 0x1b
        /*000e*/ 	.short	0x00ff


	//----- nvinfo : EIATTR_MERCURY_ISA_VERSION
	.align		4
        /*0010*/ 	.byte	0x03, 0x5f
        /*0012*/ 	.short	0x0101


	//----- nvinfo : EIATTR_VRC_CTA_INIT_COUNT
	.align		4
        /*0014*/ 	.byte	0x02, 0x4a
	.zero		1
	.zero		1


	//----- nvinfo : EIATTR_EXIT_INSTR_OFFSETS
	.align		4
        /*0018*/ 	.byte	0x04, 0x1c
        /*001a*/ 	.short	(.L_9 - .L_8)


	//   ....[0]....
.L_8:
        /*001c*/ 	.word	0x00000010


	//----- nvinfo : EIATTR_SW_WAR
	.align		4
.L_9:
        /*0020*/ 	.byte	0x04, 0x36
        /*0022*/ 	.short	(.L_11 - .L_10)
.L_10:
        /*0024*/ 	.word	0x00000008
.L_11:


//--------------------- .nv.callgraph             --------------------------
	.section	.nv.callgraph,"",@"SHT_CUDA_CALLGRAPH"
	.align	4
	.sectionentsize	8
	.align		4
        /*0000*/ 	.word	0x00000000
	.align		4
        /*0004*/ 	.word	0xffffffff
	.align		4
        /*0008*/ 	.word	0x00000000
	.align		4
        /*000c*/ 	.word	0xfffffffe
	.align		4
        /*0010*/ 	.word	0x00000000
	.align		4
        /*0014*/ 	.word	0xfffffffd
	.align		4
        /*0018*/ 	.word	0x00000000
	.align		4
        /*001c*/ 	.word	0xfffffffc


//--------------------- .text.hello_ptx_kernel    --------------------------
	.section	.text.hello_ptx_kernel,"ax",@progbits
	.align	128
        .global         hello_ptx_kernel
        .type           hello_ptx_kernel,@function
        .size           hello_ptx_kernel,(.L_x_1 - hello_ptx_kernel)
        .other          hello_ptx_kernel,@"STO_CUDA_ENTRY STV_DEFAULT"
hello_ptx_kernel:
.text.hello_ptx_kernel:
[----:B------:R-:W-:Y:S01]  /*0000*/  LDC R1, c[0x0][0x37c] ;  /* 0x0000df00ff017b82 */ /* 0x000fe20000000800 */
[----:B------:R-:W-:Y:S05]  /*0010*/  EXIT ;  /* 0x000000000000794d */ /* 0x000fea0003800000 */
.L_x_0:
[----:B------:R-:W-:-:S00]  /*0020*/  BRA `(.L_x_0) ;  /* 0xfffffffc00fc7947 */ /* 0x000fc0000383ffff */
[----:B------:R-:W-:-:S00]  /*0030*/  NOP ;  /* 0x0000000000007918 */ /* 0x000fc00000000000 */
        /* <DEDUP_REMOVED lines=12> */
.L_x_1:


//--------------------- .nv.shared.reserved.0     --------------------------
	.section	.nv.shared.reserved.0,"aw",@nobits
	.weak		__nv_reservedSMEM_offset_0_alias
	.size		__nv_reservedSMEM_offset_0_alias, 0, 64
	.other		__nv_reservedSMEM_offset_0_alias,@"STO_CUDA_RESERVED_SHARED STV_DEFAULT"
__nv_reservedSMEM_offset_0_alias:
	.zero		0
	.zero		64


//--------------------- .nv.constant0.hello_ptx_kernel --------------------------
	.section	.nv.constant0.hello_ptx_kernel,"a",@progbits
	.sectionflags	@""
	.align	4
.nv.constant0.hello_ptx_kernel:
	.zero		896


//--------------------- SYMBOLS --------------------------

	.type		.nv.reservedSmem.offset0,@object
	.size		.nv.reservedSmem.offset0,0x4
